	.headerflags	@"EF_CUDA_TEXMODE_UNIFIED EF_CUDA_64BIT_ADDRESS EF_CUDA_ACCELERATORS EF_CUDA_SM90 EF_CUDA_VIRTUAL_SM(EF_CUDA_SM90)"
	.elftype	@"ET_EXEC"


//--------------------- .nv.info                  --------------------------
	.section	.nv.info,"",@"SHT_CUDA_INFO"
	.align	4


	//----- nvinfo : EIATTR_REGCOUNT
	.align		4
        /*0000*/ 	.byte	0x04, 0x2f
        /*0002*/ 	.short	(.L_3 - .L_2)
	.align		4
.L_2:
        /*0004*/ 	.word	index@(triton_poi_fused__native_batch_norm_legit_no_training_clone_elu_21)
        /*0008*/ 	.word	0x00000020


	//----- nvinfo : EIATTR_MIN_STACK_SIZE
	.align		4
.L_3:
        /*000c*/ 	.byte	0x04, 0x12
        /*000e*/ 	.short	(.L_5 - .L_4)
	.align		4
.L_4:
        /*0010*/ 	.word	index@(triton_poi_fused__native_batch_norm_legit_no_training_clone_elu_21)
        /*0014*/ 	.word	0x00000000


	//----- nvinfo : EIATTR_FRAME_SIZE
	.align		4
.L_5:
        /*0018*/ 	.byte	0x04, 0x11
        /*001a*/ 	.short	(.L_7 - .L_6)
	.align		4
.L_6:
        /*001c*/ 	.word	index@(triton_poi_fused__native_batch_norm_legit_no_training_clone_elu_21)
        /*0020*/ 	.word	0x00000000


	//----- nvinfo : EIATTR_MIN_STACK_SIZE
	.align		4
.L_7:
        /*0024*/ 	.byte	0x04, 0x12
        /*0026*/ 	.short	(.L_9 - .L_8)
	.align		4
.L_8:
        /*0028*/ 	.word	index@(triton_poi_fused__native_batch_norm_legit_no_training_clone_elu_21)
        /*002c*/ 	.word	0x00000000
.L_9:


//--------------------- .nv.info.triton_poi_fused__native_batch_norm_legit_no_training_clone_elu_21 --------------------------
	.section	.nv.info.triton_poi_fused__native_batch_norm_legit_no_training_clone_elu_21,"",@"SHT_CUDA_INFO"
	.sectionflags	@""
	.align	4


	//----- nvinfo : EIATTR_CUDA_API_VERSION
	.align		4
        /*0000*/ 	.byte	0x04, 0x37
        /*0002*/ 	.short	(.L_11 - .L_10)
.L_10:
        /*0004*/ 	.word	0x0000007c


	//----- nvinfo : EIATTR_KPARAM_INFO
	.align		4
.L_11:
        /*0008*/ 	.byte	0x04, 0x17
        /*000a*/ 	.short	(.L_13 - .L_12)
.L_12:
        /*000c*/ 	.word	0x00000000
        /*0010*/ 	.short	0x0006
        /*0012*/ 	.short	0x0030
        /*0014*/ 	.byte	0x00, 0xf0, 0x11, 0x00


	//----- nvinfo : EIATTR_KPARAM_INFO
	.align		4
.L_13:
        /*0018*/ 	.byte	0x04, 0x17
        /*001a*/ 	.short	(.L_15 - .L_14)
.L_14:
        /*001c*/ 	.word	0x00000000
        /*0020*/ 	.short	0x0005
        /*0022*/ 	.short	0x0028
        /*0024*/ 	.byte	0x00, 0xf4, 0x21, 0x00


	//----- nvinfo : EIATTR_KPARAM_INFO
	.align		4
.L_15:
        /*0028*/ 	.byte	0x04, 0x17
        /*002a*/ 	.short	(.L_17 - .L_16)
.L_16:
        /*002c*/ 	.word	0x00000000
        /*0030*/ 	.short	0x0004
        /*0032*/ 	.short	0x0020
        /*0034*/ 	.byte	0x00, 0xf4, 0x21, 0x00


	//----- nvinfo : EIATTR_KPARAM_INFO
	.align		4
.L_17:
        /*0038*/ 	.byte	0x04, 0x17
        /*003a*/ 	.short	(.L_19 - .L_18)
.L_18:
        /*003c*/ 	.word	0x00000000
        /*0040*/ 	.short	0x0003
        /*0042*/ 	.short	0x0018
        /*0044*/ 	.byte	0x00, 0xf4, 0x21, 0x00


	//----- nvinfo : EIATTR_KPARAM_INFO
	.align		4
.L_19:
        /*0048*/ 	.byte	0x04, 0x17
        /*004a*/ 	.short	(.L_21 - .L_20)
.L_20:
        /*004c*/ 	.word	0x00000000
        /*0050*/ 	.short	0x0002
        /*0052*/ 	.short	0x0010
        /*0054*/ 	.byte	0x00, 0xf4, 0x21, 0x00


	//----- nvinfo : EIATTR_KPARAM_INFO
	.align		4
.L_21:
        /*0058*/ 	.byte	0x04, 0x17
        /*005a*/ 	.short	(.L_23 - .L_22)
.L_22:
        /*005c*/ 	.word	0x00000000
        /*0060*/ 	.short	0x0001
        /*0062*/ 	.short	0x0008
        /*0064*/ 	.byte	0x00, 0xf4, 0x21, 0x00


	//----- nvinfo : EIATTR_KPARAM_INFO
	.align		4
.L_23:
        /*0068*/ 	.byte	0x04, 0x17
        /*006a*/ 	.short	(.L_25 - .L_24)
.L_24:
        /*006c*/ 	.word	0x00000000
        /*0070*/ 	.short	0x0000
        /*0072*/ 	.short	0x0000
        /*0074*/ 	.byte	0x00, 0xf4, 0x21, 0x00


	//----- nvinfo : EIATTR_SPARSE_MMA_MASK
	.align		4
.L_25:
        /*0078*/ 	.byte	0x03, 0x50
        /*007a*/ 	.short	0x0000


	//----- nvinfo : EIATTR_MAXREG_COUNT
	.align		4
        /*007c*/ 	.byte	0x03, 0x1b
        /*007e*/ 	.short	0x00ff


	//----- nvinfo : EIATTR_EXIT_INSTR_OFFSETS
	.align		4
        /*0080*/ 	.byte	0x04, 0x1c
        /*0082*/ 	.short	(.L_27 - .L_26)


	//   ....[0]....
.L_26:
        /*0084*/ 	.word	0x00001530


	//----- nvinfo : EIATTR_REQNTID
	.align		4
.L_27:
        /*0088*/ 	.byte	0x04, 0x10
        /*008a*/ 	.short	(.L_29 - .L_28)
.L_28:
        /*008c*/ 	.word	0x00000080
        /*0090*/ 	.word	0x00000001
        /*0094*/ 	.word	0x00000001


	//----- nvinfo : EIATTR_CBANK_PARAM_SIZE
	.align		4
.L_29:
        /*0098*/ 	.byte	0x03, 0x19
        /*009a*/ 	.short	0x0034


	//----- nvinfo : EIATTR_PARAM_CBANK
	.align		4
        /*009c*/ 	.byte	0x04, 0x0a
        /*009e*/ 	.short	(.L_31 - .L_30)
	.align		4
.L_30:
        /*00a0*/ 	.word	index@(.nv.constant0.triton_poi_fused__native_batch_norm_legit_no_training_clone_elu_21)
        /*00a4*/ 	.short	0x0210
        /*00a6*/ 	.short	0x0034


	//----- nvinfo : EIATTR_SW_WAR
	.align		4
.L_31:
        /*00a8*/ 	.byte	0x04, 0x36
        /*00aa*/ 	.short	(.L_33 - .L_32)
.L_32:
        /*00ac*/ 	.word	0x00000008
.L_33:


//--------------------- .nv.callgraph             --------------------------
	.section	.nv.callgraph,"",@"SHT_CUDA_CALLGRAPH"
	.align	4
	.sectionentsize	8
	.align		4
        /*0000*/ 	.word	0x00000000
	.align		4
        /*0004*/ 	.word	0xffffffff
	.align		4
        /*0008*/ 	.word	0x00000000
	.align		4
        /*000c*/ 	.word	0xfffffffe
	.align		4
        /*0010*/ 	.word	0x00000000
	.align		4
        /*0014*/ 	.word	0xfffffffd
	.align		4
        /*0018*/ 	.word	0x00000000
	.align		4
        /*001c*/ 	.word	0xfffffffc


//--------------------- .nv.constant4             --------------------------
	.section	.nv.constant4,"a",@progbits
	.align	8
	.align		8
.nv.constant4:
        /*0000*/ 	.dword	_$_str
	.align		8
        /*0008*/ 	.dword	_$_str_$_2


//--------------------- .text.triton_poi_fused__native_batch_norm_legit_no_training_clone_elu_21 --------------------------
	.section	.text.triton_poi_fused__native_batch_norm_legit_no_training_clone_elu_21,"ax",@progbits
	.align	128
        .global         triton_poi_fused__native_batch_norm_legit_no_training_clone_elu_21
        .type           triton_poi_fused__native_batch_norm_legit_no_training_clone_elu_21,@function
        .size           triton_poi_fused__native_batch_norm_legit_no_training_clone_elu_21,(.L_x_1 - triton_poi_fused__native_batch_norm_legit_no_training_clone_elu_21)
        .other          triton_poi_fused__native_batch_norm_legit_no_training_clone_elu_21,@"STO_CUDA_ENTRY STV_DEFAULT"
triton_poi_fused__native_batch_norm_legit_no_training_clone_elu_21:
.text.triton_poi_fused__native_batch_norm_legit_no_training_clone_elu_21:
[----:B------:R-:W-:Y:S01]  /*0000*/  LDC R1, c[0x0][0x28] ;  /* 0x00000a00ff017b82 */ /* 0x000fe20000000800 */
[----:B------:R-:W1:Y:S01]  /*0010*/  S2R R0, SR_TID.X ;  /* 0x0000000000007919 */ /* 0x000e620000002100 */
[----:B------:R-:W-:-:S06]  /*0020*/  ULDC.64 UR4, c[0x0][0x208] ;  /* 0x0000820000047ab9 */ /* 0x000fcc0000000a00 */
[----:B------:R-:W2:Y:S01]  /*0030*/  LDC.64 R10, c[0x0][0x220] ;  /* 0x00008800ff0a7b82 */ /* 0x000ea20000000a00 */
[----:B------:R-:W3:Y:S01]  /*0040*/  S2R R3, SR_CTAID.X ;  /* 0x0000000000037919 */ /* 0x000ee20000002500 */
[----:B-1----:R-:W-:-:S04]  /*0050*/  SHF.L.U32 R0, R0, 0x2, RZ ;  /* 0x0000000200007819 */ /* 0x002fc800000006ff */
[----:B------:R-:W-:Y:S02]  /*0060*/  LOP3.LUT R0, R0, 0x1fc, RZ, 0xc0, !PT ;  /* 0x000001fc00007812 */ /* 0x000fe400078ec0ff */
[----:B---3--:R-:W-:Y:S02]  /*0070*/  SHF.R.S32.HI R5, RZ, 0x15, R3 ;  /* 0x00000015ff057819 */ /* 0x008fe40000011403 */
[----:B------:R-:W-:Y:S02]  /*0080*/  LEA R0, R3, R0, 0xa ;  /* 0x0000000003007211 */ /* 0x000fe400078e50ff */
[----:B------:R-:W-:Y:S02]  /*0090*/  SGXT R5, R5, 0x1 ;  /* 0x000000010505781a */ /* 0x000fe40000000200 */
[----:B------:R-:W-:-:S04]  /*00a0*/  IADD3 R4, R0, 0x200, RZ ;  /* 0x0000020000047810 */ /* 0x000fc80007ffe0ff */
[C---:B------:R-:W-:Y:S02]  /*00b0*/  LEA.HI R2, R5.reuse, R4, RZ, 0x14 ;  /* 0x0000000405027211 */ /* 0x040fe400078fa0ff */
[----:B------:R-:W-:Y:S02]  /*00c0*/  LEA.HI R5, R5, R0, RZ, 0x14 ;  /* 0x0000000005057211 */ /* 0x000fe400078fa0ff */
[----:B------:R-:W-:Y:S02]  /*00d0*/  SHF.R.S32.HI R6, RZ, 0x14, R2 ;  /* 0x00000014ff067819 */ /* 0x000fe40000011402 */
[----:B------:R-:W-:Y:S02]  /*00e0*/  SHF.R.S32.HI R5, RZ, 0x14, R5 ;  /* 0x00000014ff057819 */ /* 0x000fe40000011405 */
[----:B------:R-:W-:-:S04]  /*00f0*/  SHF.R.S32.HI R2, RZ, 0xf, R6 ;  /* 0x0000000fff027819 */ /* 0x000fc80000011406 */
[----:B------:R-:W-:-:S04]  /*0100*/  LOP3.LUT R3, R2, 0xffff, RZ, 0xc0, !PT ;  /* 0x0000ffff02037812 */ /* 0x000fc800078ec0ff */
[----:B------:R-:W-:-:S04]  /*0110*/  LEA.HI R2, R3, R6, RZ, 0x16 ;  /* 0x0000000603027211 */ /* 0x000fc800078fb0ff */
[----:B------:R-:W-:Y:S02]  /*0120*/  LOP3.LUT R7, R2, 0xffc0, RZ, 0xc0, !PT ;  /* 0x0000ffc002077812 */ /* 0x000fe400078ec0ff */
[----:B------:R-:W1:Y:S02]  /*0130*/  LDC.64 R2, c[0x0][0x228] ;  /* 0x00008a00ff027b82 */ /* 0x000e640000000a00 */
[----:B------:R-:W-:-:S04]  /*0140*/  IADD3 R7, RZ, -R7, RZ ;  /* 0x80000007ff077210 */ /* 0x000fc80007ffe0ff */
[----:B------:R-:W-:Y:S02]  /*0150*/  PRMT R9, R7, 0x7710, RZ ;  /* 0x0000771007097816 */ /* 0x000fe400000000ff */
[----:B------:R-:W-:Y:S02]  /*0160*/  SHF.R.S32.HI R7, RZ, 0xf, R5 ;  /* 0x0000000fff077819 */ /* 0x000fe40000011405 */
[----:B------:R-:W-:Y:S02]  /*0170*/  IADD3 R6, R6, R9, RZ ;  /* 0x0000000906067210 */ /* 0x000fe40007ffe0ff */
[----:B------:R-:W-:Y:S02]  /*0180*/  LOP3.LUT R8, R7, 0xffff, RZ, 0xc0, !PT ;  /* 0x0000ffff07087812 */ /* 0x000fe400078ec0ff */
[----:B------:R-:W-:Y:S02]  /*0190*/  PRMT R15, R6, 0x9910, RZ ;  /* 0x00009910060f7816 */ /* 0x000fe400000000ff */
[----:B------:R-:W-:-:S02]  /*01a0*/  LEA.HI R6, R8, R5, RZ, 0x16 ;  /* 0x0000000508067211 */ /* 0x000fc400078fb0ff */
[----:B------:R-:W3:Y:S02]  /*01b0*/  LDC.64 R8, c[0x0][0x218] ;  /* 0x00008600ff087b82 */ /* 0x000ee40000000a00 */
[----:B------:R-:W-:Y:S01]  /*01c0*/  LOP3.LUT R6, R6, 0xffc0, RZ, 0xc0, !PT ;  /* 0x0000ffc006067812 */ /* 0x000fe200078ec0ff */
[----:B-1----:R-:W-:-:S03]  /*01d0*/  IMAD.WIDE R12, R15, 0x4, R2 ;  /* 0x000000040f0c7825 */ /* 0x002fc600078e0202 */
[----:B------:R-:W-:Y:S02]  /*01e0*/  IADD3 R6, RZ, -R6, RZ ;  /* 0x80000006ff067210 */ /* 0x000fe40007ffe0ff */
[----:B------:R1:W4:Y:S02]  /*01f0*/  LDG.E.EL R18, desc[UR4][R12.64] ;  /* 0x000000040c127981 */ /* 0x000324000c2e1900 */
[----:B------:R-:W-:-:S04]  /*0200*/  PRMT R6, R6, 0x7710, RZ ;  /* 0x0000771006067816 */ /* 0x000fc800000000ff */
[----:B------:R-:W-:-:S04]  /*0210*/  IADD3 R5, R5, R6, RZ ;  /* 0x0000000605057210 */ /* 0x000fc80007ffe0ff */
[----:B------:R-:W-:Y:S01]  /*0220*/  PRMT R21, R5, 0x9910, RZ ;  /* 0x0000991005157816 */ /* 0x000fe200000000ff */
[----:B-1----:R-:W1:Y:S04]  /*0230*/  LDC.64 R12, c[0x0][0x238] ;  /* 0x00008e00ff0c7b82 */ /* 0x002e680000000a00 */
[----:B------:R-:W-:Y:S01]  /*0240*/  IMAD.WIDE R6, R21, 0x4, R2 ;  /* 0x0000000415067825 */ /* 0x000fe200078e0202 */
[----:B------:R-:W-:-:S04]  /*0250*/  SHF.R.S32.HI R3, RZ, 0x1f, R4 ;  /* 0x0000001fff037819 */ /* 0x000fc80000011404 */
[----:B------:R5:W4:Y:S01]  /*0260*/  LDG.E.EL R19, desc[UR4][R6.64] ;  /* 0x0000000406137981 */ /* 0x000b22000c2e1900 */
[----:B------:R-:W-:Y:S01]  /*0270*/  LEA.HI R5, R3, R4, RZ, 0x1a ;  /* 0x0000000403057211 */ /* 0x000fe200078fd0ff */
[----:B--2---:R-:W-:Y:S01]  /*0280*/  IMAD.WIDE R16, R15, 0x4, R10 ;  /* 0x000000040f107825 */ /* 0x004fe200078e020a */
[----:B------:R-:W2:Y:S02]  /*0290*/  LDC.64 R2, c[0x0][0x230] ;  /* 0x00008c00ff027b82 */ /* 0x000ea40000000a00 */
[C---:B------:R-:W-:Y:S02]  /*02a0*/  SHF.L.U32 R14, R5.reuse, 0x1, RZ ;  /* 0x00000001050e7819 */ /* 0x040fe400000006ff */
[----:B------:R-:W-:Y:S01]  /*02b0*/  LOP3.LUT R5, R5, 0xfc000000, RZ, 0xc0, !PT ;  /* 0xfc00000005057812 */ /* 0x000fe200078ec0ff */
[----:B------:R-:W4:Y:S01]  /*02c0*/  LDG.E.EL R17, desc[UR4][R16.64] ;  /* 0x0000000410117981 */ /* 0x000f22000c2e1900 */
[----:B------:R-:W-:Y:S02]  /*02d0*/  LOP3.LUT R14, R14, 0xf8000000, RZ, 0xc0, !PT ;  /* 0xf80000000e0e7812 */ /* 0x000fe400078ec0ff */
[----:B-----5:R-:W-:-:S02]  /*02e0*/  SHF.R.S32.HI R7, RZ, 0x1f, R0 ;  /* 0x0000001fff077819 */ /* 0x020fc40000011400 */
[----:B------:R-:W-:-:S04]  /*02f0*/  IADD3 R5, R14, R4, -R5 ;  /* 0x000000040e057210 */ /* 0x000fc80007ffe805 */
[----:B------:R-:W-:Y:S02]  /*0300*/  IADD3 R5, R5, 0x4000000, RZ ;  /* 0x0400000005057810 */ /* 0x000fe40007ffe0ff */
[----:B------:R-:W-:-:S03]  /*0310*/  LEA.HI R20, R7, R0, RZ, 0x1a ;  /* 0x0000000007147211 */ /* 0x000fc600078fd0ff */
[----:B---3--:R-:W-:Y:S01]  /*0320*/  IMAD.WIDE R4, R5, 0x4, R8 ;  /* 0x0000000405047825 */ /* 0x008fe200078e0208 */
[C---:B------:R-:W-:Y:S02]  /*0330*/  SHF.L.U32 R22, R20.reuse, 0x1, RZ ;  /* 0x0000000114167819 */ /* 0x040fe400000006ff */
[----:B------:R-:W-:-:S03]  /*0340*/  LOP3.LUT R23, R20, 0xfc000000, RZ, 0xc0, !PT ;  /* 0xfc00000014177812 */ /* 0x000fc600078ec0ff */
[----:B------:R-:W3:Y:S01]  /*0350*/  LDG.E.128 R4, desc[UR4][R4.64] ;  /* 0x0000000404047981 */ /* 0x000ee2000c1e1d00 */
[----:B--2---:R-:W-:Y:S01]  /*0360*/  IMAD.WIDE R24, R15, 0x4, R2 ;  /* 0x000000040f187825 */ /* 0x004fe200078e0202 */
[----:B------:R-:W-:-:S03]  /*0370*/  LOP3.LUT R22, R22, 0xf8000000, RZ, 0xc0, !PT ;  /* 0xf800000016167812 */ /* 0x000fc600078ec0ff */
[----:B-1----:R-:W-:Y:S01]  /*0380*/  IMAD.WIDE R26, R15, 0x4, R12 ;  /* 0x000000040f1a7825 */ /* 0x002fe200078e020c */
[----:B------:R-:W-:Y:S01]  /*0390*/  IADD3 R22, R22, R0, -R23 ;  /* 0x0000000016167210 */ /* 0x000fe20007ffe817 */
[----:B------:R-:W2:Y:S04]  /*03a0*/  LDG.E.EL R14, desc[UR4][R24.64] ;  /* 0x00000004180e7981 */ /* 0x000ea8000c2e1900 */
[----:B------:R-:W2:Y:S01]  /*03b0*/  LDG.E.EL R15, desc[UR4][R26.64] ;  /* 0x000000041a0f7981 */ /* 0x000ea2000c2e1900 */
[----:B------:R-:W-:Y:S01]  /*03c0*/  IADD3 R23, R22, 0x4000000, RZ ;  /* 0x0400000016177810 */ /* 0x000fe20007ffe0ff */
[----:B------:R-:W-:-:S04]  /*03d0*/  IMAD.WIDE R28, R21, 0x4, R10 ;  /* 0x00000004151c7825 */ /* 0x000fc800078e020a */
[----:B------:R-:W-:Y:S01]  /*03e0*/  IMAD.WIDE R8, R23, 0x4, R8 ;  /* 0x0000000417087825 */ /* 0x000fe200078e0208 */
[----:B0-----:R-:W5:Y:S05]  /*03f0*/  LDG.E.EL R16, desc[UR4][R28.64] ;  /* 0x000000041c107981 */ /* 0x001f6a000c2e1900 */
[----:B------:R-:W5:Y:S01]  /*0400*/  LDG.E.128 R8, desc[UR4][R8.64] ;  /* 0x0000000408087981 */ /* 0x000f62000c1e1d00 */
[----:B------:R-:W-:-:S04]  /*0410*/  IMAD.WIDE R22, R21, 0x4, R2 ;  /* 0x0000000415167825 */ /* 0x000fc800078e0202 */
[----:B------:R-:W-:Y:S01]  /*0420*/  IMAD.WIDE R12, R21, 0x4, R12 ;  /* 0x00000004150c7825 */ /* 0x000fe200078e020c */
[----:B------:R0:W5:Y:S04]  /*0430*/  LDG.E.EL R3, desc[UR4][R22.64] ;  /* 0x0000000416037981 */ /* 0x000168000c2e1900 */
[----:B------:R1:W5:Y:S01]  /*0440*/  LDG.E.EL R2, desc[UR4][R12.64] ;  /* 0x000000040c027981 */ /* 0x000362000c2e1900 */
[----:B0-----:R-:W-:Y:S01]  /*0450*/  HFMA2.MMA R22, -RZ, RZ, 1.625, 0 ;  /* 0x3e800000ff167435 */ /* 0x001fe200000001ff */
[----:B----4-:R-:W-:-:S04]  /*0460*/  FADD R18, R18, 9.9999997473787516356e-05 ;  /* 0x38d1b71712127421 */ /* 0x010fc80000000000 */
[----:B------:R-:W0:Y:S02]  /*0470*/  MUFU.SQRT R21, R18 ;  /* 0x0000001200157308 */ /* 0x000e240000002000 */
[----:B0-----:R-:W-:Y:S01]  /*0480*/  FSETP.GT.AND P1, PT, R21, 8.50705917302346158658e+37, PT ;  /* 0x7e8000001500780b */ /* 0x001fe20003f24000 */
[----:B------:R-:W-:Y:S01]  /*0490*/  FADD R19, R19, 9.9999997473787516356e-05 ;  /* 0x38d1b71713137421 */ /* 0x000fe20000000000 */
[----:B------:R-:W-:-:S04]  /*04a0*/  FSETP.GEU.AND P2, PT, R21, 1.175494350822287508e-38, PT ;  /* 0x008000001500780b */ /* 0x000fc80003f4e000 */
[----:B------:R-:W0:Y:S07]  /*04b0*/  MUFU.SQRT R20, R19 ;  /* 0x0000001300147308 */ /* 0x000e2e0000002000 */
[----:B------:R-:W-:-:S04]  /*04c0*/  @P1 FMUL R21, R21, 0.25 ;  /* 0x3e80000015151820 */ /* 0x000fc80000400000 */
[----:B------:R-:W-:Y:S01]  /*04d0*/  @!P2 FMUL R21, R21, 16777216 ;  /* 0x4b8000001515a820 */ /* 0x000fe20000400000 */
[----:B0-----:R-:W-:-:S05]  /*04e0*/  FSETP.GT.AND P0, PT, R20, 8.50705917302346158658e+37, PT ;  /* 0x7e8000001400780b */ /* 0x001fca0003f04000 */
[----:B------:R-:W0:Y:S01]  /*04f0*/  MUFU.RCP R21, R21 ;  /* 0x0000001500157308 */ /* 0x000e220000001000 */
[----:B-1----:R-:W-:Y:S02]  /*0500*/  FSEL R12, R22, 1, P1 ;  /* 0x3f800000160c7808 */ /* 0x002fe40000800000 */
[----:B------:R-:W-:-:S03]  /*0510*/  FSETP.GEU.AND P1, PT, R20, 1.175494350822287508e-38, PT ;  /* 0x008000001400780b */ /* 0x000fc60003f2e000 */
[----:B------:R-:W-:Y:S01]  /*0520*/  @!P2 FMUL R12, R12, 16777216 ;  /* 0x4b8000000c0ca820 */ /* 0x000fe20000400000 */
[----:B---3--:R-:W-:Y:S01]  /*0530*/  FADD R13, R4, -R17 ;  /* 0x80000011040d7221 */ /* 0x008fe20000000000 */
[----:B------:R-:W-:Y:S02]  /*0540*/  @P0 FMUL R20, R20, 0.25 ;  /* 0x3e80000014140820 */ /* 0x000fe40000400000 */
[----:B0-----:R-:W-:-:S06]  /*0550*/  FMUL R12, R21, R12 ;  /* 0x0000000c150c7220 */ /* 0x001fcc0000400000 */
[----:B------:R-:W-:Y:S01]  /*0560*/  @!P1 FMUL R20, R20, 16777216 ;  /* 0x4b80000014149820 */ /* 0x000fe20000400000 */
[----:B------:R-:W-:-:S03]  /*0570*/  FMUL R4, R13, R12 ;  /* 0x0000000c0d047220 */ /* 0x000fc60000400000 */
[----:B------:R-:W0:Y:S01]  /*0580*/  MUFU.RCP R18, R20 ;  /* 0x0000001400127308 */ /* 0x000e220000001000 */
[----:B--2---:R-:W-:Y:S01]  /*0590*/  FFMA R4, R14, R4, R15 ;  /* 0x000000040e047223 */ /* 0x004fe2000000000f */
[----:B------:R-:W-:-:S03]  /*05a0*/  FSEL R13, R22, 1, P0 ;  /* 0x3f800000160d7808 */ /* 0x000fc60000000000 */
[C---:B------:R-:W-:Y:S01]  /*05b0*/  FMUL R21, R4.reuse, 1.4426950216293334961 ;  /* 0x3fb8aa3b04157820 */ /* 0x040fe20000400000 */
[----:B------:R-:W-:Y:S01]  /*05c0*/  FADD.FTZ R19, |R4|, -RZ ;  /* 0x800000ff04137221 */ /* 0x000fe20000010200 */
[----:B------:R-:W-:-:S04]  /*05d0*/  @!P1 FMUL R13, R13, 16777216 ;  /* 0x4b8000000d0d9820 */ /* 0x000fc80000400000 */
[----:B------:R-:W1:Y:S01]  /*05e0*/  FRND R21, R21 ;  /* 0x0000001500157307 */ /* 0x000e620000201000 */
[----:B------:R-:W-:Y:S01]  /*05f0*/  FSETP.GEU.AND P0, PT, R19, 0.40999999642372131348, PT ;  /* 0x3ed1eb851300780b */ /* 0x000fe20003f0e000 */
[----:B0-----:R-:W-:Y:S01]  /*0600*/  FMUL R18, R18, R13 ;  /* 0x0000000d12127220 */ /* 0x001fe20000400000 */
[----:B-----5:R-:W-:Y:S01]  /*0610*/  FADD R19, R10, -R16 ;  /* 0x800000100a137221 */ /* 0x020fe20000000000 */
[--C-:B------:R-:W-:Y:S01]  /*0620*/  FADD R7, R7, -R17.reuse ;  /* 0x8000001107077221 */ /* 0x100fe20000000000 */
[--C-:B------:R-:W-:Y:S02]  /*0630*/  FADD R13, R5, -R17.reuse ;  /* 0x80000011050d7221 */ /* 0x100fe40000000000 */
[----:B------:R-:W-:Y:S01]  /*0640*/  FMUL R10, R19, R18 ;  /* 0x00000012130a7220 */ /* 0x000fe20000400000 */
[----:B------:R-:W-:Y:S01]  /*0650*/  FADD R5, R6, -R17 ;  /* 0x8000001106057221 */ /* 0x000fe20000000000 */
[-C--:B------:R-:W-:Y:S01]  /*0660*/  FMUL R13, R13, R12.reuse ;  /* 0x0000000c0d0d7220 */ /* 0x080fe20000400000 */
[----:B------:R-:W-:Y:S01]  /*0670*/  FMUL R20, R7, R12 ;  /* 0x0000000c07147220 */ /* 0x000fe20000400000 */
[----:B------:R-:W-:Y:S01]  /*0680*/  FFMA R10, R3, R10, R2 ;  /* 0x0000000a030a7223 */ /* 0x000fe20000000002 */
[----:B------:R-:W-:Y:S01]  /*0690*/  FMUL R6, R5, R12 ;  /* 0x0000000c05067220 */ /* 0x000fe20000400000 */
[C-C-:B------:R-:W-:Y:S01]  /*06a0*/  FFMA R5, R14.reuse, R13, R15.reuse ;  /* 0x0000000d0e057223 */ /* 0x140fe2000000000f */
[--C-:B------:R-:W-:Y:S01]  /*06b0*/  FFMA R7, R14, R20, R15.reuse ;  /* 0x000000140e077223 */ /* 0x100fe2000000000f */
[----:B-1----:R-:W-:Y:S01]  /*06c0*/  FSEL R17, R21, RZ, P0 ;  /* 0x000000ff15117208 */ /* 0x002fe20000000000 */
[----:B------:R-:W-:Y:S01]  /*06d0*/  FMUL R20, R10, 1.4426950216293334961 ;  /* 0x3fb8aa3b0a147820 */ /* 0x000fe20000400000 */
[----:B------:R-:W-:Y:S01]  /*06e0*/  FADD.FTZ R19, |R5|, -RZ ;  /* 0x800000ff05137221 */ /* 0x000fe20000010200 */
[----:B------:R-:W-:Y:S01]  /*06f0*/  FFMA R6, R14, R6, R15 ;  /* 0x000000060e067223 */ /* 0x000fe2000000000f */
[----:B------:R-:W-:Y:S01]  /*0700*/  FADD R9, R9, -R16 ;  /* 0x8000001009097221 */ /* 0x000fe20000000000 */
[----:B------:R-:W-:Y:S01]  /*0710*/  FFMA.FTZ R22, -R17, 0.693145751953125, R4 ;  /* 0x3f31720011167823 */ /* 0x000fe20000010104 */
[----:B------:R0:W1:Y:S01]  /*0720*/  FRND R15, R20 ;  /* 0x00000014000f7307 */ /* 0x0000620000201000 */
[----:B------:R-:W-:Y:S01]  /*0730*/  MOV R12, 0x3ab5ebe6 ;  /* 0x3ab5ebe6000c7802 */ /* 0x000fe20000000f00 */
[----:B------:R-:W-:Y:S01]  /*0740*/  FMUL R9, R9, R18 ;  /* 0x0000001209097220 */ /* 0x000fe20000400000 */
[C---:B------:R-:W-:Y:S01]  /*0750*/  FSETP.NEU.AND P3, PT, R17.reuse, 128, PT ;  /* 0x430000001100780b */ /* 0x040fe20003f6d000 */
[----:B------:R-:W-:Y:S01]  /*0760*/  FFMA.FTZ R13, -R17, 1.428606765330187045e-06, R22 ;  /* 0x35bfbe8e110d7823 */ /* 0x000fe20000010116 */
[----:B------:R-:W-:Y:S01]  /*0770*/  FSETP.GEU.AND P2, PT, R19, 0.40999999642372131348, PT ;  /* 0x3ed1eb851300780b */ /* 0x000fe20003f4e000 */
[----:B------:R-:W-:Y:S01]  /*0780*/  FADD R19, R8, -R16 ;  /* 0x8000001008137221 */ /* 0x000fe20000000000 */
[----:B------:R-:W-:Y:S01]  /*0790*/  FADD.FTZ R8, |R10|, -RZ ;  /* 0x800000ff0a087221 */ /* 0x000fe20000010200 */
[----:B------:R-:W-:Y:S01]  /*07a0*/  FSEL R14, R17, 127, P3 ;  /* 0x42fe0000110e7808 */ /* 0x000fe20001800000 */
[----:B------:R-:W-:Y:S01]  /*07b0*/  FFMA.FTZ R22, R13, R12, 0.0083824126049876213074 ;  /* 0x3c0956630d167423 */ /* 0x000fe2000001000c */
[----:B------:R-:W-:-:S02]  /*07c0*/  FFMA R9, R3, R9, R2 ;  /* 0x0000000903097223 */ /* 0x000fc40000000002 */
[----:B------:R-:W-:Y:S01]  /*07d0*/  FSETP.GEU.AND P0, PT, R8, 0.40999999642372131348, PT ;  /* 0x3ed1eb850800780b */ /* 0x000fe20003f0e000 */
[----:B------:R-:W-:Y:S01]  /*07e0*/  FFMA.FTZ R22, R13, R22, 0.041667830199003219604 ;  /* 0x3d2aabe30d167423 */ /* 0x000fe20000010016 */
[----:B0-----:R-:W-:Y:S01]  /*07f0*/  FMUL R20, R9, 1.4426950216293334961 ;  /* 0x3fb8aa3b09147820 */ /* 0x001fe20000400000 */
[----:B------:R-:W0:Y:S01]  /*0800*/  MUFU.EX2 R14, R14 ;  /* 0x0000000e000e7308 */ /* 0x000e220000000800 */
[----:B------:R-:W-:Y:S01]  /*0810*/  FMUL R19, R19, R18 ;  /* 0x0000001213137220 */ /* 0x000fe20000400000 */
[----:B-1----:R-:W-:Y:S01]  /*0820*/  FSEL R15, R15, RZ, P0 ;  /* 0x000000ff0f0f7208 */ /* 0x002fe20000000000 */
[----:B------:R-:W-:Y:S02]  /*0830*/  FFMA.FTZ R22, R13, R22, 0.16666397452354431152 ;  /* 0x3e2aa9f60d167423 */ /* 0x000fe40000010016 */
[----:B------:R-:W-:Y:S01]  /*0840*/  FFMA R8, R3, R19, R2 ;  /* 0x0000001303087223 */ /* 0x000fe20000000002 */
[----:B------:R-:W-:Y:S02]  /*0850*/  FADD.FTZ R19, |R7|, -RZ ;  /* 0x800000ff07137221 */ /* 0x000fe40000010200 */
[----:B------:R-:W1:Y:S01]  /*0860*/  FRND R20, R20 ;  /* 0x0000001400147307 */ /* 0x000e620000201000 */
[----:B------:R-:W-:Y:S01]  /*0870*/  FFMA.FTZ R22, R13, R22, 0.49999994039535522461 ;  /* 0x3efffffe0d167423 */ /* 0x000fe20000010016 */
[----:B------:R-:W-:Y:S01]  /*0880*/  FFMA.FTZ R24, -R15, 0.693145751953125, R10 ;  /* 0x3f3172000f187823 */ /* 0x000fe2000001010a */
[----:B------:R-:W-:Y:S01]  /*0890*/  FADD.FTZ R21, |R6|, -RZ ;  /* 0x800000ff06157221 */ /* 0x000fe20000010200 */
[----:B------:R-:W-:Y:S01]  /*08a0*/  FSETP.GEU.AND P0, PT, R19, 0.40999999642372131348, PT ;  /* 0x3ed1eb851300780b */ /* 0x000fe20003f0e000 */
[----:B------:R-:W-:Y:S01]  /*08b0*/  FMUL R22, R13, R22 ;  /* 0x000000160d167220 */ /* 0x000fe20000400000 */
[----:B------:R-:W-:Y:S01]  /*08c0*/  FADD.FTZ R23, |R9|, -RZ ;  /* 0x800000ff09177221 */ /* 0x000fe20000010200 */
[----:B------:R-:W-:Y:S01]  /*08d0*/  FFMA.FTZ R19, -R15, 1.428606765330187045e-06, R24 ;  /* 0x35bfbe8e0f137823 */ /* 0x000fe20000010118 */
[----:B------:R-:W-:Y:S01]  /*08e0*/  FSETP.GEU.AND P1, PT, R21, 0.40999999642372131348, PT ;  /* 0x3ed1eb851500780b */ /* 0x000fe20003f2e000 */
[----:B------:R-:W-:Y:S01]  /*08f0*/  FFMA.FTZ R13, R13, R22, R13 ;  /* 0x000000160d0d7223 */ /* 0x000fe2000001000d */
[C---:B0-----:R-:W-:Y:S01]  /*0900*/  FADD R21, R14.reuse, -1 ;  /* 0xbf8000000e157421 */ /* 0x041fe20000000000 */
[----:B------:R-:W-:Y:S01]  /*0910*/  FSETP.NEU.AND P4, PT, R15, 128, PT ;  /* 0x430000000f00780b */ /* 0x000fe20003f8d000 */
[----:B------:R-:W-:Y:S01]  /*0920*/  FFMA.FTZ R24, R19, R12, 0.0083824126049876213074 ;  /* 0x3c09566313187423 */ /* 0x000fe2000001000c */
[----:B------:R-:W-:Y:S01]  /*0930*/  FSETP.GEU.AND P6, PT, R23, 0.40999999642372131348, PT ;  /* 0x3ed1eb851700780b */ /* 0x000fe20003fce000 */
[----:B------:R-:W-:Y:S01]  /*0940*/  FFMA.FTZ R21, R14, R13, R21 ;  /* 0x0000000d0e157223 */ /* 0x000fe20000010015 */
[----:B------:R-:W-:Y:S01]  /*0950*/  FSEL R23, R15, 127, P4 ;  /* 0x42fe00000f177808 */ /* 0x000fe20002000000 */
[----:B------:R-:W-:Y:S01]  /*0960*/  FFMA.FTZ R24, R19, R24, 0.041667830199003219604 ;  /* 0x3d2aabe313187423 */ /* 0x000fe20000010018 */
[----:B-1----:R-:W-:-:S02]  /*0970*/  FSEL R20, R20, RZ, P6 ;  /* 0x000000ff14147208 */ /* 0x002fc40003000000 */
[----:B------:R-:W-:Y:S01]  /*0980*/  FSEL R26, R17, 127, P3 ;  /* 0x42fe0000111a7808 */ /* 0x000fe20001800000 */
[----:B------:R-:W-:Y:S01]  /*0990*/  FMUL R22, R8, 1.4426950216293334961 ;  /* 0x3fb8aa3b08167820 */ /* 0x000fe20000400000 */
[----:B------:R-:W0:Y:S01]  /*09a0*/  MUFU.EX2 R17, R23 ;  /* 0x0000001700117308 */ /* 0x000e220000000800 */
[----:B------:R-:W-:Y:S01]  /*09b0*/  FFMA.FTZ R24, R19, R24, 0.16666397452354431152 ;  /* 0x3e2aa9f613187423 */ /* 0x000fe20000010018 */
[----:B------:R-:W-:Y:S01]  /*09c0*/  @!P3 FADD R21, R21, R21 ;  /* 0x000000151515b221 */ /* 0x000fe20000000000 */
[----:B------:R-:W-:Y:S01]  /*09d0*/  FSETP.NEU.AND P5, PT, R4, RZ, PT ;  /* 0x000000ff0400720b */ /* 0x000fe20003fad000 */
[----:B------:R-:W-:Y:S01]  /*09e0*/  FFMA.FTZ R25, -R20, 0.693145751953125, R9 ;  /* 0x3f31720014197823 */ /* 0x000fe20000010109 */
[----:B------:R-:W-:Y:S01]  /*09f0*/  FSETP.GT.AND P6, PT, R26, 128, PT ;  /* 0x430000001a00780b */ /* 0x000fe20003fc4000 */
[----:B------:R-:W-:Y:S02]  /*0a00*/  FADD R11, R11, -R16 ;  /* 0x800000100b0b7221 */ /* 0x000fe40000000000 */
[----:B------:R1:W-:Y:S01]  /*0a10*/  FRND R14, R22 ;  /* 0x00000016000e7307 */ /* 0x0003e20000201000 */
[----:B------:R-:W-:Y:S01]  /*0a20*/  FMUL R16, R5, 1.4426950216293334961 ;  /* 0x3fb8aa3b05107820 */ /* 0x000fe20000400000 */
[C---:B------:R-:W-:Y:S01]  /*0a30*/  FSETP.NEU.AND P3, PT, R20.reuse, 128, PT ;  /* 0x430000001400780b */ /* 0x040fe20003f6d000 */
[----:B-1----:R-:W-:Y:S01]  /*0a40*/  FFMA.FTZ R22, R19, R24, 0.49999994039535522461 ;  /* 0x3efffffe13167423 */ /* 0x002fe20000010018 */
[----:B------:R-:W-:Y:S01]  /*0a50*/  FSEL R24, R21, +INF , !P6 ;  /* 0x7f80000015187808 */ /* 0x000fe20007000000 */
[----:B------:R-:W-:Y:S01]  /*0a60*/  FFMA.FTZ R21, -R20, 1.428606765330187045e-06, R25 ;  /* 0x35bfbe8e14157823 */ /* 0x000fe20000010119 */
[----:B------:R-:W-:Y:S01]  /*0a70*/  FSETP.GEU.AND P6, PT, R26, -25, PT ;  /* 0xc1c800001a00780b */ /* 0x000fe20003fce000 */
[----:B------:R-:W-:Y:S01]  /*0a80*/  FMUL R26, R19, R22 ;  /* 0x00000016131a7220 */ /* 0x000fe20000400000 */
[----:B------:R-:W1:Y:S01]  /*0a90*/  FRND R16, R16 ;  /* 0x0000001000107307 */ /* 0x000e620000201000 */
[----:B------:R-:W-:Y:S01]  /*0aa0*/  FFMA.FTZ R28, R21, R12, 0.0083824126049876213074 ;  /* 0x3c095663151c7423 */ /* 0x000fe2000001000c */
[----:B------:R-:W-:Y:S01]  /*0ab0*/  FADD R13, R4, R4 ;  /* 0x00000004040d7221 */ /* 0x000fe20000000000 */
[----:B------:R-:W-:Y:S01]  /*0ac0*/  @P5 FSEL R13, R24, -1, P6 ;  /* 0xbf800000180d5808 */ /* 0x000fe20003000000 */
[----:B------:R-:W-:Y:S01]  /*0ad0*/  FFMA.FTZ R26, R19, R26, R19 ;  /* 0x0000001a131a7223 */ /* 0x000fe20000010013 */
[----:B------:R-:W-:Y:S01]  /*0ae0*/  FFMA.FTZ R28, R21, R28, 0.041667830199003219604 ;  /* 0x3d2aabe3151c7423 */ /* 0x000fe2000001001c */
[----:B------:R-:W-:Y:S01]  /*0af0*/  FSEL R22, R20, 127, P3 ;  /* 0x42fe000014167808 */ /* 0x000fe20001800000 */
[----:B0-----:R-:W-:-:S02]  /*0b00*/  FADD R24, R17, -1 ;  /* 0xbf80000011187421 */ /* 0x001fc40000000000 */
[----:B------:R-:W-:Y:S01]  /*0b10*/  FFMA.FTZ R28, R21, R28, 0.16666397452354431152 ;  /* 0x3e2aa9f6151c7423 */ /* 0x000fe2000001001c */
[----:B------:R-:W0:Y:S01]  /*0b20*/  MUFU.EX2 R19, R22 ;  /* 0x0000001600137308 */ /* 0x000e220000000800 */
[----:B------:R-:W-:Y:S01]  /*0b30*/  FFMA.FTZ R17, R17, R26, R24 ;  /* 0x0000001a11117223 */ /* 0x000fe20000010018 */
[----:B------:R-:W-:Y:S01]  /*0b40*/  FADD.FTZ R15, |R8|, -RZ ;  /* 0x800000ff080f7221 */ /* 0x000fe20000010200 */
[----:B------:R-:W-:Y:S01]  /*0b50*/  FFMA.FTZ R28, R21, R28, 0.49999994039535522461 ;  /* 0x3efffffe151c7423 */ /* 0x000fe2000001001c */
[----:B------:R-:W-:Y:S01]  /*0b60*/  FSETP.NEU.AND P5, PT, R10, RZ, PT ;  /* 0x000000ff0a00720b */ /* 0x000fe20003fad000 */
[----:B------:R-:W-:Y:S01]  /*0b70*/  @!P4 FADD R17, R17, R17 ;  /* 0x000000111111c221 */ /* 0x000fe20000000000 */
[----:B------:R-:W-:Y:S01]  /*0b80*/  FSETP.GT.AND P6, PT, R23, 128, PT ;  /* 0x430000001700780b */ /* 0x000fe20003fc4000 */
[----:B------:R-:W-:Y:S01]  /*0b90*/  FMUL R28, R21, R28 ;  /* 0x0000001c151c7220 */ /* 0x000fe20000400000 */
[----:B------:R-:W-:Y:S02]  /*0ba0*/  FSETP.GEU.AND P4, PT, R15, 0.40999999642372131348, PT ;  /* 0x3ed1eb850f00780b */ /* 0x000fe40003f8e000 */
[----:B-1----:R-:W-:Y:S01]  /*0bb0*/  FSEL R16, R16, RZ, P2 ;  /* 0x000000ff10107208 */ /* 0x002fe20001000000 */
[----:B------:R-:W-:Y:S01]  /*0bc0*/  FMUL R18, R11, R18 ;  /* 0x000000120b127220 */ /* 0x000fe20000400000 */
[----:B------:R-:W-:Y:S01]  /*0bd0*/  FSEL R15, R17, +INF , !P6 ;  /* 0x7f800000110f7808 */ /* 0x000fe20007000000 */
[----:B------:R-:W-:Y:S01]  /*0be0*/  FFMA.FTZ R28, R21, R28, R21 ;  /* 0x0000001c151c7223 */ /* 0x000fe20000010015 */
[----:B------:R-:W-:Y:S01]  /*0bf0*/  FSEL R17, R14, RZ, P4 ;  /* 0x000000ff0e117208 */ /* 0x000fe20002000000 */
[----:B------:R-:W-:Y:S01]  /*0c00*/  FFMA.FTZ R21, -R16, 0.693145751953125, R5 ;  /* 0x3f31720010157823 */ /* 0x000fe20000010105 */
[----:B------:R-:W-:Y:S01]  /*0c10*/  FSETP.GEU.AND P6, PT, R23, -25, PT ;  /* 0xc1c800001700780b */ /* 0x000fe20003fce000 */
[----:B------:R-:W-:Y:S01]  /*0c20*/  FFMA R14, R3, R18, R2 ;  /* 0x00000012030e7223 */ /* 0x000fe20000000002 */
[----:B0-----:R-:W-:Y:S01]  /*0c30*/  FADD R22, R19, -1 ;  /* 0xbf80000013167421 */ /* 0x001fe20000000000 */
[----:B------:R-:W-:Y:S01]  /*0c40*/  FFMA.FTZ R2, -R17, 0.693145751953125, R8 ;  /* 0x3f31720011027823 */ /* 0x000fe20000010108 */
[----:B------:R-:W-:Y:S01]  /*0c50*/  FADD R11, R10, R10 ;  /* 0x0000000a0a0b7221 */ /* 0x000fe20000000000 */
[C---:B------:R-:W-:Y:S01]  /*0c60*/  FFMA.FTZ R21, -R16.reuse, 1.428606765330187045e-06, R21 ;  /* 0x35bfbe8e10157823 */ /* 0x040fe20000010115 */
[----:B------:R-:W-:Y:S01]  /*0c70*/  @P5 FSEL R11, R15, -1, P6 ;  /* 0xbf8000000f0b5808 */ /* 0x000fe20003000000 */
[----:B------:R-:W-:Y:S01]  /*0c80*/  FFMA.FTZ R19, R19, R28, R22 ;  /* 0x0000001c13137223 */ /* 0x000fe20000010016 */
[C---:B------:R-:W-:Y:S01]  /*0c90*/  FSETP.NEU.AND P2, PT, R17.reuse, 128, PT ;  /* 0x430000001100780b */ /* 0x040fe20003f4d000 */
[----:B------:R-:W-:Y:S01]  /*0ca0*/  FFMA.FTZ R15, -R17, 1.428606765330187045e-06, R2 ;  /* 0x35bfbe8e110f7823 */ /* 0x000fe20000010102 */
[----:B------:R-:W-:Y:S01]  /*0cb0*/  FSETP.NEU.AND P6, PT, R16, 128, PT ;  /* 0x430000001000780b */ /* 0x000fe20003fcd000 */
[-C--:B------:R-:W-:Y:S01]  /*0cc0*/  FFMA.FTZ R18, R21, R12.reuse, 0.0083824126049876213074 ;  /* 0x3c09566315127423 */ /* 0x080fe2000001000c */
[----:B------:R-:W-:Y:S01]  /*0cd0*/  FSEL R20, R20, 127, P3 ;  /* 0x42fe000014147808 */ /* 0x000fe20001800000 */
[----:B------:R-:W-:Y:S01]  /*0ce0*/  FFMA.FTZ R22, R15, R12, 0.0083824126049876213074 ;  /* 0x3c0956630f167423 */ /* 0x000fe2000001000c */
[----:B------:R-:W-:Y:S01]  /*0cf0*/  FSEL R3, R17, 127, P2 ;  /* 0x42fe000011037808 */ /* 0x000fe20001000000 */
[----:B------:R-:W-:Y:S01]  /*0d00*/  @!P3 FADD R19, R19, R19 ;  /* 0x000000131313b221 */ /* 0x000fe20000000000 */
[----:B------:R-:W-:Y:S01]  /*0d10*/  FSEL R2, R16, 127, P6 ;  /* 0x42fe000010027808 */ /* 0x000fe20003000000 */
[----:B------:R-:W-:Y:S01]  /*0d20*/  FFMA.FTZ R16, R21, R18, 0.041667830199003219604 ;  /* 0x3d2aabe315107423 */ /* 0x000fe20000010012 */
[----:B------:R-:W-:-:S02]  /*0d30*/  FSETP.GEU.AND P4, PT, R20, -25, PT ;  /* 0xc1c800001400780b */ /* 0x000fc40003f8e000 */
[----:B------:R-:W-:Y:S01]  /*0d40*/  FSETP.GT.AND P3, PT, R20, 128, PT ;  /* 0x430000001400780b */ /* 0x000fe20003f64000 */
[----:B------:R-:W-:Y:S01]  /*0d50*/  FMUL R20, R6, 1.4426950216293334961 ;  /* 0x3fb8aa3b06147820 */ /* 0x000fe20000400000 */
[----:B------:R-:W0:Y:S01]  /*0d60*/  MUFU.EX2 R18, R2 ;  /* 0x0000000200127308 */ /* 0x000e220000000800 */
[----:B------:R-:W-:Y:S01]  /*0d70*/  FSETP.NEU.AND P5, PT, R9, RZ, PT ;  /* 0x000000ff0900720b */ /* 0x000fe20003fad000 */
[----:B------:R-:W-:Y:S01]  /*0d80*/  FFMA.FTZ R22, R15, R22, 0.041667830199003219604 ;  /* 0x3d2aabe30f167423 */ /* 0x000fe20000010016 */
[----:B------:R-:W-:Y:S01]  /*0d90*/  FFMA.FTZ R16, R21, R16, 0.16666397452354431152 ;  /* 0x3e2aa9f615107423 */ /* 0x000fe20000010010 */
[----:B------:R-:W-:-:S04]  /*0da0*/  FSEL R23, R19, +INF , !P3 ;  /* 0x7f80000013177808 */ /* 0x000fc80005800000 */
[----:B------:R-:W1:Y:S01]  /*0db0*/  MUFU.EX2 R3, R3 ;  /* 0x0000000300037308 */ /* 0x000e620000000800 */
[----:B------:R-:W-:Y:S01]  /*0dc0*/  FFMA.FTZ R24, R15, R22, 0.16666397452354431152 ;  /* 0x3e2aa9f60f187423 */ /* 0x000fe20000010016 */
[----:B------:R-:W-:Y:S01]  /*0dd0*/  FMUL R19, R14, 1.4426950216293334961 ;  /* 0x3fb8aa3b0e137820 */ /* 0x000fe20000400000 */
[----:B------:R-:W-:-:S05]  /*0de0*/  FFMA.FTZ R22, R21, R16, 0.49999994039535522461 ;  /* 0x3efffffe15167423 */ /* 0x000fca0000010010 */
[----:B------:R-:W2:Y:S01]  /*0df0*/  FRND R20, R20 ;  /* 0x0000001400147307 */ /* 0x000ea20000201000 */
[----:B------:R-:W-:Y:S01]  /*0e00*/  FFMA.FTZ R24, R15, R24, 0.49999994039535522461 ;  /* 0x3efffffe0f187423 */ /* 0x000fe20000010018 */
[----:B------:R-:W-:Y:S01]  /*0e10*/  FMUL R22, R21, R22 ;  /* 0x0000001615167220 */ /* 0x000fe20000400000 */
[----:B------:R-:W-:Y:S01]  /*0e20*/  FADD R16, R9, R9 ;  /* 0x0000000909107221 */ /* 0x000fe20000000000 */
[----:B------:R-:W-:Y:S01]  /*0e30*/  @P5 FSEL R16, R23, -1, P4 ;  /* 0xbf80000017105808 */ /* 0x000fe20002000000 */
[----:B------:R-:W-:-:S03]  /*0e40*/  FMUL R24, R15, R24 ;  /* 0x000000180f187220 */ /* 0x000fc60000400000 */
[----:B------:R-:W3:Y:S01]  /*0e50*/  FRND R19, R19 ;  /* 0x0000001300137307 */ /* 0x000ee20000201000 */
[----:B------:R-:W-:Y:S01]  /*0e60*/  FFMA.FTZ R21, R21, R22, R21 ;  /* 0x0000001615157223 */ /* 0x000fe20000010015 */
[----:B0-----:R-:W-:Y:S01]  /*0e70*/  FADD R23, R18, -1 ;  /* 0xbf80000012177421 */ /* 0x001fe20000000000 */
[----:B------:R-:W-:Y:S01]  /*0e80*/  FFMA.FTZ R24, R15, R24, R15 ;  /* 0x000000180f187223 */ /* 0x000fe2000001000f */
[C---:B-1----:R-:W-:Y:S01]  /*0e90*/  FADD R22, R3.reuse, -1 ;  /* 0xbf80000003167421 */ /* 0x042fe20000000000 */
[----:B------:R-:W-:Y:S01]  /*0ea0*/  FADD.FTZ R15, |R14|, -RZ ;  /* 0x800000ff0e0f7221 */ /* 0x000fe20000010200 */
[C---:B------:R-:W-:Y:S02]  /*0eb0*/  FSETP.GEU.AND P4, PT, R2.reuse, -25, PT ;  /* 0xc1c800000200780b */ /* 0x040fe40003f8e000 */
[----:B------:R-:W-:Y:S01]  /*0ec0*/  FSETP.GT.AND P5, PT, R2, 128, PT ;  /* 0x430000000200780b */ /* 0x000fe20003fa4000 */
[----:B------:R-:W-:Y:S01]  /*0ed0*/  FFMA.FTZ R2, R18, R21, R23 ;  /* 0x0000001512027223 */ /* 0x000fe20000010017 */
[----:B--2---:R-:W-:Y:S01]  /*0ee0*/  FSEL R21, R20, RZ, P1 ;  /* 0x000000ff14157208 */ /* 0x004fe20000800000 */
[----:B------:R-:W-:Y:S01]  /*0ef0*/  FFMA.FTZ R3, R3, R24, R22 ;  /* 0x0000001803037223 */ /* 0x000fe20000010016 */
[----:B------:R-:W-:Y:S01]  /*0f00*/  FSETP.NEU.AND P1, PT, R8, RZ, PT ;  /* 0x000000ff0800720b */ /* 0x000fe20003f2d000 */
[----:B------:R-:W-:Y:S01]  /*0f10*/  FMUL R18, R7, 1.4426950216293334961 ;  /* 0x3fb8aa3b07127820 */ /* 0x000fe20000400000 */
[----:B------:R-:W-:-:S02]  /*0f20*/  FSEL R22, R17, 127, P2 ;  /* 0x42fe000011167808 */ /* 0x000fc40001000000 */
[----:B------:R-:W-:Y:S01]  /*0f30*/  FSETP.GEU.AND P3, PT, R15, 0.40999999642372131348, PT ;  /* 0x3ed1eb850f00780b */ /* 0x000fe20003f6e000 */
[----:B------:R-:W-:Y:S01]  /*0f40*/  FFMA.FTZ R20, -R21, 0.693145751953125, R6 ;  /* 0x3f31720015147823 */ /* 0x000fe20000010106 */
[----:B------:R-:W-:Y:S01]  /*0f50*/  @!P2 FADD R3, R3, R3 ;  /* 0x000000030303a221 */ /* 0x000fe20000000000 */
[C---:B------:R-:W-:Y:S02]  /*0f60*/  FSETP.GT.AND P2, PT, R22.reuse, 128, PT ;  /* 0x430000001600780b */ /* 0x040fe40003f44000 */
[----:B---3--:R-:W-:Y:S01]  /*0f70*/  FSEL R17, R19, RZ, P3 ;  /* 0x000000ff13117208 */ /* 0x008fe20001800000 */
[----:B------:R-:W0:Y:S01]  /*0f80*/  FRND R18, R18 ;  /* 0x0000001200127307 */ /* 0x000e220000201000 */
[----:B------:R-:W-:Y:S01]  /*0f90*/  FFMA.FTZ R19, -R21, 1.428606765330187045e-06, R20 ;  /* 0x35bfbe8e15137823 */ /* 0x000fe20000010114 */
[----:B------:R-:W-:Y:S02]  /*0fa0*/  FSEL R3, R3, +INF , !P2 ;  /* 0x7f80000003037808 */ /* 0x000fe40005000000 */
[----:B------:R-:W-:Y:S01]  /*0fb0*/  FSETP.GEU.AND P2, PT, R22, -25, PT ;  /* 0xc1c800001600780b */ /* 0x000fe20003f4e000 */
[----:B------:R-:W-:Y:S01]  /*0fc0*/  FFMA.FTZ R22, -R17, 0.693145751953125, R14 ;  /* 0x3f31720011167823 */ /* 0x000fe2000001010e */
[----:B------:R-:W-:Y:S01]  /*0fd0*/  FFMA.FTZ R20, R19, R12, 0.0083824126049876213074 ;  /* 0x3c09566313147423 */ /* 0x000fe2000001000c */
[----:B------:R-:W-:Y:S01]  /*0fe0*/  FADD R15, R8, R8 ;  /* 0x00000008080f7221 */ /* 0x000fe20000000000 */
[----:B------:R-:W-:Y:S01]  /*0ff0*/  @P1 FSEL R15, R3, -1, P2 ;  /* 0xbf800000030f1808 */ /* 0x000fe20001000000 */
[----:B------:R-:W-:Y:S01]  /*1000*/  FFMA.FTZ R3, -R17, 1.428606765330187045e-06, R22 ;  /* 0x35bfbe8e11037823 */ /* 0x000fe20000010116 */
[----:B------:R-:W-:Y:S01]  /*1010*/  FSETP.NEU.AND P3, PT, R21, 128, PT ;  /* 0x430000001500780b */ /* 0x000fe20003f6d000 */
[----:B------:R-:W-:Y:S01]  /*1020*/  FFMA.FTZ R22, R19, R20, 0.041667830199003219604 ;  /* 0x3d2aabe313167423 */ /* 0x000fe20000010014 */
[----:B------:R-:W-:Y:S01]  /*1030*/  FSETP.NEU.AND P1, PT, R17, 128, PT ;  /* 0x430000001100780b */ /* 0x000fe20003f2d000 */
[----:B------:R-:W-:Y:S01]  /*1040*/  FFMA.FTZ R26, R3, R12, 0.0083824126049876213074 ;  /* 0x3c095663031a7423 */ /* 0x000fe2000001000c */
[----:B------:R-:W-:Y:S01]  /*1050*/  FSEL R21, R21, 127, P3 ;  /* 0x42fe000015157808 */ /* 0x000fe20001800000 */
[----:B------:R-:W-:Y:S01]  /*1060*/  FFMA.FTZ R24, R19, R22, 0.16666397452354431152 ;  /* 0x3e2aa9f613187423 */ /* 0x000fe20000010016 */
[----:B------:R-:W-:Y:S01]  /*1070*/  FSEL R22, R17, 127, P1 ;  /* 0x42fe000011167808 */ /* 0x000fe20000800000 */
[----:B------:R-:W-:Y:S01]  /*1080*/  FFMA.FTZ R26, R3, R26, 0.041667830199003219604 ;  /* 0x3d2aabe3031a7423 */ /* 0x000fe2000001001a */
[----:B0-----:R-:W-:Y:S01]  /*1090*/  FSEL R18, R18, RZ, P0 ;  /* 0x000000ff12127208 */ /* 0x001fe20000000000 */
[----:B------:R-:W-:Y:S01]  /*10a0*/  MUFU.EX2 R20, R21 ;  /* 0x0000001500147308 */ /* 0x000fe20000000800 */
[----:B------:R-:W-:-:S02]  /*10b0*/  FSETP.GEU.AND P0, PT, R21, -25, PT ;  /* 0xc1c800001500780b */ /* 0x000fc40003f0e000 */
[----:B------:R-:W-:Y:S01]  /*10c0*/  FSETP.GT.AND P2, PT, R21, 128, PT ;  /* 0x430000001500780b */ /* 0x000fe20003f44000 */
[----:B------:R-:W-:Y:S01]  /*10d0*/  FFMA.FTZ R24, R19, R24, 0.49999994039535522461 ;  /* 0x3efffffe13187423 */ /* 0x000fe20000010018 */
[----:B------:R-:W-:-:S03]  /*10e0*/  FFMA.FTZ R26, R3, R26, 0.16666397452354431152 ;  /* 0x3e2aa9f6031a7423 */ /* 0x000fc6000001001a */
[----:B------:R0:W1:Y:S01]  /*10f0*/  MUFU.EX2 R21, R22 ;  /* 0x0000001600157308 */ /* 0x0000620000000800 */
[----:B------:R-:W-:Y:S01]  /*1100*/  FMUL R24, R19, R24 ;  /* 0x0000001813187220 */ /* 0x000fe20000400000 */
[----:B------:R-:W-:Y:S01]  /*1110*/  @!P6 FADD R2, R2, R2 ;  /* 0x000000020202e221 */ /* 0x000fe20000000000 */
[C---:B------:R-:W-:Y:S01]  /*1120*/  FFMA.FTZ R27, -R18.reuse, 0.693145751953125, R7 ;  /* 0x3f317200121b7823 */ /* 0x040fe20000010107 */
[----:B------:R-:W-:Y:S01]  /*1130*/  FFMA.FTZ R26, R3, R26, 0.49999994039535522461 ;  /* 0x3efffffe031a7423 */ /* 0x000fe2000001001a */
[----:B------:R-:W-:Y:S01]  /*1140*/  FFMA.FTZ R23, R19, R24, R19 ;  /* 0x0000001813177223 */ /* 0x000fe20000010013 */
[----:B------:R-:W-:Y:S01]  /*1150*/  FSETP.NEU.AND P6, PT, R5, RZ, PT ;  /* 0x000000ff0500720b */ /* 0x000fe20003fcd000 */
[----:B------:R-:W-:Y:S01]  /*1160*/  FFMA.FTZ R19, -R18, 1.428606765330187045e-06, R27 ;  /* 0x35bfbe8e12137823 */ /* 0x000fe2000001011b */
[----:B------:R-:W-:Y:S01]  /*1170*/  FMUL R26, R3, R26 ;  /* 0x0000001a031a7220 */ /* 0x000fe20000400000 */
[----:B0-----:R-:W-:Y:S02]  /*1180*/  FSEL R22, R2, +INF , !P5 ;  /* 0x7f80000002167808 */ /* 0x001fe40006800000 */
[C---:B------:R-:W-:Y:S01]  /*1190*/  FSETP.NEU.AND P5, PT, R18.reuse, 128, PT ;  /* 0x430000001200780b */ /* 0x040fe20003fad000 */
[----:B------:R-:W-:Y:S01]  /*11a0*/  FFMA.FTZ R12, R19, R12, 0.0083824126049876213074 ;  /* 0x3c095663130c7423 */ /* 0x000fe2000001000c */
[----:B------:R-:W-:Y:S01]  /*11b0*/  FFMA.FTZ R26, R3, R26, R3 ;  /* 0x0000001a031a7223 */ /* 0x000fe20000010003 */
[----:B-1----:R-:W-:Y:S01]  /*11c0*/  FADD R2, R21, -1 ;  /* 0xbf80000015027421 */ /* 0x002fe20000000000 */
[----:B------:R-:W-:Y:S01]  /*11d0*/  FSEL R18, R18, 127, P5 ;  /* 0x42fe000012127808 */ /* 0x000fe20002800000 */
[----:B------:R-:W-:-:S02]  /*11e0*/  FFMA.FTZ R24, R19, R12, 0.041667830199003219604 ;  /* 0x3d2aabe313187423 */ /* 0x000fc4000001000c */
[----:B------:R-:W-:Y:S02]  /*11f0*/  FFMA.FTZ R26, R21, R26, R2 ;  /* 0x0000001a151a7223 */ /* 0x000fe40000010002 */
[----:B------:R-:W0:Y:S01]  /*1200*/  MUFU.EX2 R21, R18 ;  /* 0x0000001200157308 */ /* 0x000e220000000800 */
[----:B------:R-:W-:Y:S01]  /*1210*/  FADD R25, R20, -1 ;  /* 0xbf80000014197421 */ /* 0x000fe20000000000 */
[----:B------:R-:W-:Y:S01]  /*1220*/  FFMA.FTZ R24, R19, R24, 0.16666397452354431152 ;  /* 0x3e2aa9f613187423 */ /* 0x000fe20000010018 */
[----:B------:R-:W-:Y:S01]  /*1230*/  FADD R12, R5, R5 ;  /* 0x00000005050c7221 */ /* 0x000fe20000000000 */
[----:B------:R-:W-:Y:S01]  /*1240*/  @P6 FSEL R12, R22, -1, P4 ;  /* 0xbf800000160c6808 */ /* 0x000fe20002000000 */
[----:B------:R-:W-:Y:S01]  /*1250*/  FFMA.FTZ R20, R20, R23, R25 ;  /* 0x0000001714147223 */ /* 0x000fe20000010019 */
[----:B------:R-:W-:Y:S01]  /*1260*/  FSETP.NEU.AND P4, PT, R6, RZ, PT ;  /* 0x000000ff0600720b */ /* 0x000fe20003f8d000 */
[----:B------:R-:W1:Y:S01]  /*1270*/  LDC.64 R2, c[0x0][0x210] ;  /* 0x00008400ff027b82 */ /* 0x000e620000000a00 */
[----:B------:R-:W-:Y:S01]  /*1280*/  FFMA.FTZ R24, R19, R24, 0.49999994039535522461 ;  /* 0x3efffffe13187423 */ /* 0x000fe20000010018 */
[----:B------:R-:W-:Y:S01]  /*1290*/  FSEL R17, R17, 127, P1 ;  /* 0x42fe000011117808 */ /* 0x000fe20000800000 */
[----:B------:R-:W-:Y:S01]  /*12a0*/  @!P1 FADD R26, R26, R26 ;  /* 0x0000001a1a1a9221 */ /* 0x000fe20000000000 */
[----:B------:R-:W-:Y:S01]  /*12b0*/  FSETP.NEU.AND P1, PT, R14, RZ, PT ;  /* 0x000000ff0e00720b */ /* 0x000fe20003f2d000 */
[----:B------:R-:W-:Y:S01]  /*12c0*/  @!P3 FADD R20, R20, R20 ;  /* 0x000000141414b221 */ /* 0x000fe20000000000 */
[----:B------:R-:W-:Y:S01]  /*12d0*/  FMUL R24, R19, R24 ;  /* 0x0000001813187220 */ /* 0x000fe20000400000 */
[----:B------:R-:W-:Y:S01]  /*12e0*/  FSETP.GT.AND P6, PT, R17, 128, PT ;  /* 0x430000001100780b */ /* 0x000fe20003fc4000 */
[----:B0-----:R-:W-:-:S02]  /*12f0*/  FADD R22, R21, -1 ;  /* 0xbf80000015167421 */ /* 0x001fc40000000000 */
[----:B------:R-:W-:Y:S01]  /*1300*/  FFMA.FTZ R24, R19, R24, R19 ;  /* 0x0000001813187223 */ /* 0x000fe20000010013 */
[----:B------:R-:W-:Y:S01]  /*1310*/  FSEL R20, R20, +INF , !P2 ;  /* 0x7f80000014147808 */ /* 0x000fe20005000000 */
[----:B------:R-:W-:Y:S01]  /*1320*/  FADD R19, R6, R6 ;  /* 0x0000000606137221 */ /* 0x000fe20000000000 */
[----:B------:R-:W-:Y:S01]  /*1330*/  FSEL R26, R26, +INF , !P6 ;  /* 0x7f8000001a1a7808 */ /* 0x000fe20007000000 */
[----:B------:R-:W-:Y:S01]  /*1340*/  FFMA.FTZ R21, R21, R24, R22 ;  /* 0x0000001815157223 */ /* 0x000fe20000010016 */
[----:B------:R-:W-:Y:S02]  /*1350*/  FSETP.GEU.AND P3, PT, R17, -25, PT ;  /* 0xc1c800001100780b */ /* 0x000fe40003f6e000 */
[----:B------:R-:W-:Y:S02]  /*1360*/  @P4 FSEL R19, R20, -1, P0 ;  /* 0xbf80000014134808 */ /* 0x000fe40000000000 */
[----:B------:R-:W-:Y:S01]  /*1370*/  FSETP.NEU.AND P0, PT, R7, RZ, PT ;  /* 0x000000ff0700720b */ /* 0x000fe20003f0d000 */
[----:B------:R-:W-:Y:S01]  /*1380*/  FADD R17, R14, R14 ;  /* 0x0000000e0e117221 */ /* 0x000fe20000000000 */
[----:B------:R-:W-:Y:S01]  /*1390*/  @P1 FSEL R17, R26, -1, P3 ;  /* 0xbf8000001a111808 */ /* 0x000fe20001800000 */
[----:B------:R-:W-:Y:S01]  /*13a0*/  @!P5 FADD R21, R21, R21 ;  /* 0x000000151515d221 */ /* 0x000fe20000000000 */
[----:B------:R-:W-:-:S02]  /*13b0*/  FSETP.GT.AND P2, PT, R18, 128, PT ;  /* 0x430000001200780b */ /* 0x000fc40003f44000 */
[----:B------:R-:W-:Y:S02]  /*13c0*/  FSETP.GT.AND P1, PT, R4, RZ, PT ;  /* 0x000000ff0400720b */ /* 0x000fe40003f24000 */
[----:B------:R-:W-:Y:S02]  /*13d0*/  FSETP.GEU.AND P6, PT, R18, -25, PT ;  /* 0xc1c800001200780b */ /* 0x000fe40003fce000 */
[----:B------:R-:W-:Y:S02]  /*13e0*/  FSEL R4, R4, R13, P1 ;  /* 0x0000000d04047208 */ /* 0x000fe40000800000 */
[----:B------:R-:W-:Y:S02]  /*13f0*/  FSEL R21, R21, +INF , !P2 ;  /* 0x7f80000015157808 */ /* 0x000fe40005000000 */
[----:B------:R-:W-:Y:S02]  /*1400*/  FSETP.GT.AND P3, PT, R5, RZ, PT ;  /* 0x000000ff0500720b */ /* 0x000fe40003f64000 */
[----:B------:R-:W-:-:S02]  /*1410*/  FSETP.GT.AND P1, PT, R6, RZ, PT ;  /* 0x000000ff0600720b */ /* 0x000fc40003f24000 */
[----:B------:R-:W-:Y:S01]  /*1420*/  FSETP.GT.AND P2, PT, R10, RZ, PT ;  /* 0x000000ff0a00720b */ /* 0x000fe20003f44000 */
[----:B-1----:R-:W-:Y:S01]  /*1430*/  IMAD.WIDE R2, R0, 0x4, R2 ;  /* 0x0000000400027825 */ /* 0x002fe200078e0202 */
[----:B------:R-:W-:-:S03]  /*1440*/  FSEL R0, R21, -1, P6 ;  /* 0xbf80000015007808 */ /* 0x000fc60003000000 */
[----:B------:R-:W-:Y:S01]  /*1450*/  @!P0 FADD R0, R7, R7 ;  /* 0x0000000707008221 */ /* 0x000fe20000000000 */
[----:B------:R-:W-:Y:S02]  /*1460*/  FSEL R5, R5, R12, P3 ;  /* 0x0000000c05057208 */ /* 0x000fe40001800000 */
[----:B------:R-:W-:Y:S02]  /*1470*/  FSEL R6, R6, R19, P1 ;  /* 0x0000001306067208 */ /* 0x000fe40000800000 */
[----:B------:R-:W-:Y:S02]  /*1480*/  FSEL R10, R10, R11, P2 ;  /* 0x0000000b0a0a7208 */ /* 0x000fe40001000000 */
[----:B------:R-:W-:Y:S02]  /*1490*/  FSETP.GT.AND P2, PT, R9, RZ, PT ;  /* 0x000000ff0900720b */ /* 0x000fe40003f44000 */
[----:B------:R-:W-:Y:S02]  /*14a0*/  FSETP.GT.AND P3, PT, R8, RZ, PT ;  /* 0x000000ff0800720b */ /* 0x000fe40003f64000 */
[----:B------:R-:W-:-:S02]  /*14b0*/  FSETP.GT.AND P1, PT, R14, RZ, PT ;  /* 0x000000ff0e00720b */ /* 0x000fc40003f24000 */
[----:B------:R-:W-:Y:S02]  /*14c0*/  FSETP.GT.AND P0, PT, R7, RZ, PT ;  /* 0x000000ff0700720b */ /* 0x000fe40003f04000 */
[----:B------:R-:W-:Y:S02]  /*14d0*/  FSEL R9, R9, R16, P2 ;  /* 0x0000001009097208 */ /* 0x000fe40001000000 */
[----:B------:R-:W-:Y:S02]  /*14e0*/  FSEL R8, R8, R15, P3 ;  /* 0x0000000f08087208 */ /* 0x000fe40001800000 */
[----:B------:R-:W-:Y:S02]  /*14f0*/  FSEL R11, R14, R17, P1 ;  /* 0x000000110e0b7208 */ /* 0x000fe40000800000 */
[----:B------:R-:W-:-:S03]  /*1500*/  FSEL R7, R7, R0, P0 ;  /* 0x0000000007077208 */ /* 0x000fc60000000000 */
[----:B------:R-:W-:Y:S04]  /*1510*/  STG.E.128 desc[UR4][R2.64], R8 ;  /* 0x0000000802007986 */ /* 0x000fe8000c101d04 */
[----:B------:R-:W-:Y:S01]  /*1520*/  STG.E.128 desc[UR4][R2.64+0x800], R4 ;  /* 0x0008000402007986 */ /* 0x000fe2000c101d04 */
[----:B------:R-:W-:Y:S05]  /*1530*/  EXIT ;  /* 0x000000000000794d */ /* 0x000fea0003800000 */
.L_x_0:
[----:B------:R-:W-:-:S00]  /*1540*/  BRA `(.L_x_0) ;  /* 0xfffffffc00fc7947 */ /* 0x000fc0000383ffff */
[----:B------:R-:W-:-:S00]  /*1550*/  NOP ;  /* 0x0000000000007918 */ /* 0x000fc00000000000 */
        /* <DEDUP_REMOVED lines=10> */
.L_x_1:


//--------------------- .nv.global.init           --------------------------
	.section	.nv.global.init,"aw",@progbits
.nv.global.init:
	.type		_$_str,@object
	.size		_$_str,(_$_str_$_2 - _$_str)
_$_str:
        /*0000*/ 	.byte	0x5f, 0x5f, 0x43, 0x55, 0x44, 0x41, 0x5f, 0x46, 0x54, 0x5a, 0x00
	.type		_$_str_$_2,@object
	.size		_$_str_$_2,(.L_1 - _$_str_$_2)
_$_str_$_2:
        /*000b*/ 	.byte	0x5f, 0x5f, 0x43, 0x55, 0x44, 0x41, 0x5f, 0x50, 0x52, 0x45, 0x43, 0x5f, 0x53, 0x51, 0x52, 0x54
        /*001b*/ 	.byte	0x00
.L_1:


//--------------------- .nv.constant0.triton_poi_fused__native_batch_norm_legit_no_training_clone_elu_21 --------------------------
	.section	.nv.constant0.triton_poi_fused__native_batch_norm_legit_no_training_clone_elu_21,"a",@progbits
	.sectionflags	@""
	.align	4
.nv.constant0.triton_poi_fused__native_batch_norm_legit_no_training_clone_elu_21:
	.zero		580
